//
// Generated by NVIDIA NVVM Compiler
//
// Compiler Build ID: CL-36424714
// Cuda compilation tools, release 13.0, V13.0.88
// Based on NVVM 20.0.0
//

.version 9.0
.target sm_100
.address_size 64

	// .globl	_Z6vecAddPfS_S_

.visible .entry _Z6vecAddPfS_S_(
	.param .u64 .ptr .align 1 _Z6vecAddPfS_S__param_0,
	.param .u64 .ptr .align 1 _Z6vecAddPfS_S__param_1,
	.param .u64 .ptr .align 1 _Z6vecAddPfS_S__param_2
)
{
	.reg .pred 	%p<2>;
	.reg .b32 	%r<2>;
	.reg .b32 	%f<4>;
	.reg .b64 	%rd<11>;

	ld.param.u64 	%rd1, [_Z6vecAddPfS_S__param_0];
	ld.param.u64 	%rd2, [_Z6vecAddPfS_S__param_1];
	ld.param.u64 	%rd3, [_Z6vecAddPfS_S__param_2];
	mov.u32 	%r1, %tid.x;
	setp.gt.u32 	%p1, %r1, 255;
	@%p1 bra 	$L__BB0_2;
	cvta.to.global.u64 	%rd4, %rd1;
	cvta.to.global.u64 	%rd5, %rd2;
	cvta.to.global.u64 	%rd6, %rd3;
	mul.wide.u32 	%rd7, %r1, 4;
	add.s64 	%rd8, %rd4, %rd7;
	ld.global.f32 	%f1, [%rd8];
	add.s64 	%rd9, %rd5, %rd7;
	ld.global.f32 	%f2, [%rd9];
	add.f32 	%f3, %f1, %f2;
	add.s64 	%rd10, %rd6, %rd7;
	st.global.f32 	[%rd10], %f3;
$L__BB0_2:
	ret;

}


// ===== COMPILED SASS (sm_100) =====

	.target	sm_100

	.elftype	@"ET_EXEC"


//--------------------- .note.nv.tkinfo           --------------------------
	.section	.note.nv.tkinfo,"",@"SHT_NOTE"
	.sectionflags	@"SHF_NOTE_NV_TKINFO"
	.tkinfo
        /*0018*/ 	.word	0x00000002
        /*0030*/ 	.string	""
        /*0030*/ 	.string	"ptxas"
        /*0030*/ 	.string	"Cuda compilation tools, release 13.0, V13.0.88"
        /*0030*/ 	.string	"Build cuda_13.0.r13.0/compiler.36424714_0"
        /*0030*/ 	.string	"-arch sm_100 -m 64 "



//--------------------- .note.nv.cuinfo           --------------------------
	.section	.note.nv.cuinfo,"",@"SHT_NOTE"
	.sectionflags	@"SHF_NOTE_NV_CUINFO"
        /*0018*/ 	.short	0x0002
        /*001a*/ 	.short	0x0064
        /*001c*/ 	.short	0x0082
	.zero		2


//--------------------- .nv.info                  --------------------------
	.section	.nv.info,"",@"SHT_CUDA_INFO"
	.align	4


	//----- nvinfo : EIATTR_REGCOUNT
	.align		4
        /*0000*/ 	.byte	0x04, 0x2f
        /*0002*/ 	.short	(.L_1 - .L_0)
	.align		4
.L_0:
        /*0004*/ 	.word	index@(_Z6vecAddPfS_S_)
        /*0008*/ 	.word	0x0000000c


	//----- nvinfo : EIATTR_FRAME_SIZE
	.align		4
.L_1:
        /*000c*/ 	.byte	0x04, 0x11
        /*000e*/ 	.short	(.L_3 - .L_2)
	.align		4
.L_2:
        /*0010*/ 	.word	index@(_Z6vecAddPfS_S_)
        /*0014*/ 	.word	0x00000000


	//----- nvinfo : EIATTR_MIN_STACK_SIZE
	.align		4
.L_3:
        /*0018*/ 	.byte	0x04, 0x12
        /*001a*/ 	.short	(.L_5 - .L_4)
	.align		4
.L_4:
        /*001c*/ 	.word	index@(_Z6vecAddPfS_S_)
        /*0020*/ 	.word	0x00000000
.L_5:


//--------------------- .nv.compat                --------------------------
	.section	.nv.compat,"",@"SHT_CUDA_COMPAT_INFO"
	.align	4
        /*0000*/ 	.byte	0x02, 0x09, 0x00, 0x00, 0x02, 0x02, 0x01, 0x00, 0x02, 0x05, 0x05, 0x00, 0x03, 0x07, 0x01, 0x01
        /*0010*/ 	.byte	0x02, 0x03, 0x00, 0x00, 0x02, 0x06, 0x01, 0x00, 0x04, 0x0b, 0x08, 0x00, 0x09, 0x00, 0x00, 0x00
        /*0020*/ 	.byte	0x00, 0x00, 0x00, 0x00


//--------------------- .nv.info._Z6vecAddPfS_S_  --------------------------
	.section	.nv.info._Z6vecAddPfS_S_,"",@"SHT_CUDA_INFO"
	.sectionflags	@""
	.align	4


	//----- nvinfo : EIATTR_CUDA_API_VERSION
	.align		4
        /*0000*/ 	.byte	0x04, 0x37
        /*0002*/ 	.short	(.L_7 - .L_6)
.L_6:
        /*0004*/ 	.word	0x00000082


	//----- nvinfo : EIATTR_KPARAM_INFO
	.align		4
.L_7:
        /*0008*/ 	.byte	0x04, 0x17
        /*000a*/ 	.short	(.L_9 - .L_8)
.L_8:
        /*000c*/ 	.word	0x00000000
        /*0010*/ 	.short	0x0002
        /*0012*/ 	.short	0x0010
        /*0014*/ 	.byte	0x00, 0xf5, 0x21, 0x00


	//----- nvinfo : EIATTR_KPARAM_INFO
	.align		4
.L_9:
        /*0018*/ 	.byte	0x04, 0x17
        /*001a*/ 	.short	(.L_11 - .L_10)
.L_10:
        /*001c*/ 	.word	0x00000000
        /*0020*/ 	.short	0x0001
        /*0022*/ 	.short	0x0008
        /*0024*/ 	.byte	0x00, 0xf5, 0x21, 0x00


	//----- nvinfo : EIATTR_KPARAM_INFO
	.align		4
.L_11:
        /*0028*/ 	.byte	0x04, 0x17
        /*002a*/ 	.short	(.L_13 - .L_12)
.L_12:
        /*002c*/ 	.word	0x00000000
        /*0030*/ 	.short	0x0000
        /*0032*/ 	.short	0x0000
        /*0034*/ 	.byte	0x00, 0xf5, 0x21, 0x00


	//----- nvinfo : EIATTR_SPARSE_MMA_MASK
	.align		4
.L_13:
        /*0038*/ 	.byte	0x03, 0x50
        /*003a*/ 	.short	0x0000


	//----- nvinfo : EIATTR_MAXREG_COUNT
	.align		4
        /*003c*/ 	.byte	0x03, 0x1b
        /*003e*/ 	.short	0x00ff


	//----- nvinfo : EIATTR_MERCURY_ISA_VERSION
	.align		4
        /*0040*/ 	.byte	0x03, 0x5f
        /*0042*/ 	.short	0x0101


	//----- nvinfo : EIATTR_VRC_CTA_INIT_COUNT
	.align		4
        /*0044*/ 	.byte	0x02, 0x4a
	.zero		1
	.zero		1


	//----- nvinfo : EIATTR_EXIT_INSTR_OFFSETS
	.align		4
        /*0048*/ 	.byte	0x04, 0x1c
        /*004a*/ 	.short	(.L_15 - .L_14)


	//   ....[0]....
.L_14:
        /*004c*/ 	.word	0x00000030


	//   ....[1]....
        /*0050*/ 	.word	0x000000f0


	//----- nvinfo : EIATTR_CBANK_PARAM_SIZE
	.align		4
.L_15:
        /*0054*/ 	.byte	0x03, 0x19
        /*0056*/ 	.short	0x0018


	//----- nvinfo : EIATTR_PARAM_CBANK
	.align		4
        /*0058*/ 	.byte	0x04, 0x0a
        /*005a*/ 	.short	(.L_17 - .L_16)
	.align		4
.L_16:
        /*005c*/ 	.word	index@(.nv.constant0._Z6vecAddPfS_S_)
        /*0060*/ 	.short	0x0380
        /*0062*/ 	.short	0x0018


	//----- nvinfo : EIATTR_SW_WAR
	.align		4
.L_17:
        /*0064*/ 	.byte	0x04, 0x36
        /*0066*/ 	.short	(.L_19 - .L_18)
.L_18:
        /*0068*/ 	.word	0x00000008
.L_19:


//--------------------- .nv.callgraph             --------------------------
	.section	.nv.callgraph,"",@"SHT_CUDA_CALLGRAPH"
	.align	4
	.sectionentsize	8
	.align		4
        /*0000*/ 	.word	0x00000000
	.align		4
        /*0004*/ 	.word	0xffffffff
	.align		4
        /*0008*/ 	.word	0x00000000
	.align		4
        /*000c*/ 	.word	0xfffffffe
	.align		4
        /*0010*/ 	.word	0x00000000
	.align		4
        /*0014*/ 	.word	0xfffffffd
	.align		4
        /*0018*/ 	.word	0x00000000
	.align		4
        /*001c*/ 	.word	0xfffffffc


//--------------------- .text._Z6vecAddPfS_S_     --------------------------
	.section	.text._Z6vecAddPfS_S_,"ax",@progbits
	.align	128
        .global         _Z6vecAddPfS_S_
        .type           _Z6vecAddPfS_S_,@function
        .size           _Z6vecAddPfS_S_,(.L_x_1 - _Z6vecAddPfS_S_)
        .other          _Z6vecAddPfS_S_,@"STO_CUDA_ENTRY STV_DEFAULT"
_Z6vecAddPfS_S_:
.text._Z6vecAddPfS_S_:
[----:B------:R-:W-:Y:S01]  /*0000*/  LDC R1, c[0x0][0x37c] ;  /* 0x0000df00ff017b82 */ /* 0x000fe20000000800 */
[----:B------:R-:W0:Y:S02]  /*0010*/  S2R R9, SR_TID.X ;  /* 0x0000000000097919 */ /* 0x000e240000002100 */
[----:B0-----:R-:W-:-:S13]  /*0020*/  ISETP.GT.U32.AND P0, PT, R9, 0xff, PT ;  /* 0x000000ff0900780c */ /* 0x001fda0003f04070 */
[----:B------:R-:W-:Y:S05]  /*0030*/  @P0 EXIT ;  /* 0x000000000000094d */ /* 0x000fea0003800000 */
[----:B------:R-:W0:Y:S01]  /*0040*/  LDC.64 R2, c[0x0][0x380] ;  /* 0x0000e000ff027b82 */ /* 0x000e220000000a00 */
[----:B------:R-:W1:Y:S07]  /*0050*/  LDCU.64 UR4, c[0x0][0x358] ;  /* 0x00006b00ff0477ac */ /* 0x000e6e0008000a00 */
[----:B------:R-:W2:Y:S08]  /*0060*/  LDC.64 R4, c[0x0][0x388] ;  /* 0x0000e200ff047b82 */ /* 0x000eb00000000a00 */
[----:B------:R-:W3:Y:S01]  /*0070*/  LDC.64 R6, c[0x0][0x390] ;  /* 0x0000e400ff067b82 */ /* 0x000ee20000000a00 */
[----:B0-----:R-:W-:-:S06]  /*0080*/  IMAD.WIDE.U32 R2, R9, 0x4, R2 ;  /* 0x0000000409027825 */ /* 0x001fcc00078e0002 */
[----:B-1----:R-:W4:Y:S01]  /*0090*/  LDG.E R2, desc[UR4][R2.64] ;  /* 0x0000000402027981 */ /* 0x002f22000c1e1900 */
[----:B--2---:R-:W-:-:S06]  /*00a0*/  IMAD.WIDE.U32 R4, R9, 0x4, R4 ;  /* 0x0000000409047825 */ /* 0x004fcc00078e0004 */
[----:B------:R-:W4:Y:S01]  /*00b0*/  LDG.E R5, desc[UR4][R4.64] ;  /* 0x0000000404057981 */ /* 0x000f22000c1e1900 */
[----:B---3--:R-:W-:-:S04]  /*00c0*/  IMAD.WIDE.U32 R6, R9, 0x4, R6 ;  /* 0x0000000409067825 */ /* 0x008fc800078e0006 */
[----:B----4-:R-:W-:-:S05]  /*00d0*/  FADD R9, R2, R5 ;  /* 0x0000000502097221 */ /* 0x010fca0000000000 */
[----:B------:R-:W-:Y:S01]  /*00e0*/  STG.E desc[UR4][R6.64], R9 ;  /* 0x0000000906007986 */ /* 0x000fe2000c101904 */
[----:B------:R-:W-:Y:S05]  /*00f0*/  EXIT ;  /* 0x000000000000794d */ /* 0x000fea0003800000 */
.L_x_0:
[----:B------:R-:W-:-:S00]  /*0100*/  BRA `(.L_x_0) ;  /* 0xfffffffc00fc7947 */ /* 0x000fc0000383ffff */
[----:B------:R-:W-:-:S00]  /*0110*/  NOP ;  /* 0x0000000000007918 */ /* 0x000fc00000000000 */
        /* <DEDUP_REMOVED lines=14> */
.L_x_1:


//--------------------- .nv.shared.reserved.0     --------------------------
	.section	.nv.shared.reserved.0,"aw",@nobits
	.weak		__nv_reservedSMEM_offset_0_alias
	.size		__nv_reservedSMEM_offset_0_alias, 0, 64
	.other		__nv_reservedSMEM_offset_0_alias,@"STO_CUDA_RESERVED_SHARED STV_DEFAULT"
__nv_reservedSMEM_offset_0_alias:
	.zero		0
	.zero		64


//--------------------- .nv.constant0._Z6vecAddPfS_S_ --------------------------
	.section	.nv.constant0._Z6vecAddPfS_S_,"a",@progbits
	.sectionflags	@""
	.align	4
.nv.constant0._Z6vecAddPfS_S_:
	.zero		920


//--------------------- SYMBOLS --------------------------

	.type		.nv.reservedSmem.offset0,@object
	.size		.nv.reservedSmem.offset0,0x4
